//
// Generated by NVIDIA NVVM Compiler
//
// Compiler Build ID: CL-36424714
// Cuda compilation tools, release 13.0, V13.0.88
// Based on NVVM 20.0.0
//

.version 9.0
.target sm_100
.address_size 64

	// .globl	_Z9aosKernelP7nodeAOS

.visible .entry _Z9aosKernelP7nodeAOS(
	.param .u64 .ptr .align 1 _Z9aosKernelP7nodeAOS_param_0
)
{
	.reg .b16 	%rs<2>;
	.reg .b32 	%r<5>;
	.reg .b64 	%rd<5>;
	.reg .b64 	%fd<3>;

	ld.param.u64 	%rd1, [_Z9aosKernelP7nodeAOS_param_0];
	cvta.to.global.u64 	%rd2, %rd1;
	mov.u32 	%r1, %ctaid.x;
	mov.u32 	%r2, %ntid.x;
	mov.u32 	%r3, %tid.x;
	mad.lo.s32 	%r4, %r1, %r2, %r3;
	mul.wide.u32 	%rd3, %r4, 24;
	add.s64 	%rd4, %rd2, %rd3;
	st.global.u32 	[%rd4], %r4;
	cvt.rn.f64.u32 	%fd1, %r4;
	mul.f64 	%fd2, %fd1, 0d3FF199999999999A;
	st.global.f64 	[%rd4+8], %fd2;
	mov.b16 	%rs1, 99;
	st.global.u8 	[%rd4+16], %rs1;
	ret;

}
	// .globl	_Z9soaKernelPiPdPc
.visible .entry _Z9soaKernelPiPdPc(
	.param .u64 .ptr .align 1 _Z9soaKernelPiPdPc_param_0,
	.param .u64 .ptr .align 1 _Z9soaKernelPiPdPc_param_1,
	.param .u64 .ptr .align 1 _Z9soaKernelPiPdPc_param_2
)
{
	.reg .b16 	%rs<2>;
	.reg .b32 	%r<5>;
	.reg .b64 	%rd<14>;

	ld.param.u64 	%rd1, [_Z9soaKernelPiPdPc_param_0];
	ld.param.u64 	%rd2, [_Z9soaKernelPiPdPc_param_1];
	ld.param.u64 	%rd3, [_Z9soaKernelPiPdPc_param_2];
	cvta.to.global.u64 	%rd4, %rd3;
	cvta.to.global.u64 	%rd5, %rd2;
	cvta.to.global.u64 	%rd6, %rd1;
	mov.u32 	%r1, %ctaid.x;
	mov.u32 	%r2, %ntid.x;
	mov.u32 	%r3, %tid.x;
	mad.lo.s32 	%r4, %r1, %r2, %r3;
	cvt.u64.u32 	%rd7, %r4;
	mul.wide.u32 	%rd8, %r4, 4;
	add.s64 	%rd9, %rd6, %rd8;
	st.global.u32 	[%rd9], %r4;
	mul.wide.u32 	%rd10, %r4, 8;
	add.s64 	%rd11, %rd5, %rd10;
	mov.b64 	%rd12, 4607632778762754458;
	st.global.u64 	[%rd11], %rd12;
	add.s64 	%rd13, %rd4, %rd7;
	mov.b16 	%rs1, 99;
	st.global.u8 	[%rd13], %rs1;
	ret;

}


// ===== COMPILED SASS (sm_100) =====

	.target	sm_100

	.elftype	@"ET_EXEC"


//--------------------- .note.nv.tkinfo           --------------------------
	.section	.note.nv.tkinfo,"",@"SHT_NOTE"
	.sectionflags	@"SHF_NOTE_NV_TKINFO"
	.tkinfo
        /*0018*/ 	.word	0x00000002
        /*0030*/ 	.string	""
        /*0030*/ 	.string	"ptxas"
        /*0030*/ 	.string	"Cuda compilation tools, release 13.0, V13.0.88"
        /*0030*/ 	.string	"Build cuda_13.0.r13.0/compiler.36424714_0"
        /*0030*/ 	.string	"-arch sm_100 -m 64 "



//--------------------- .note.nv.cuinfo           --------------------------
	.section	.note.nv.cuinfo,"",@"SHT_NOTE"
	.sectionflags	@"SHF_NOTE_NV_CUINFO"
        /*0018*/ 	.short	0x0002
        /*001a*/ 	.short	0x0064
        /*001c*/ 	.short	0x0082
	.zero		2


//--------------------- .nv.info                  --------------------------
	.section	.nv.info,"",@"SHT_CUDA_INFO"
	.align	4


	//----- nvinfo : EIATTR_REGCOUNT
	.align		4
        /*0000*/ 	.byte	0x04, 0x2f
        /*0002*/ 	.short	(.L_1 - .L_0)
	.align		4
.L_0:
        /*0004*/ 	.word	index@(_Z9aosKernelP7nodeAOS)
        /*0008*/ 	.word	0x0000000a


	//----- nvinfo : EIATTR_FRAME_SIZE
	.align		4
.L_1:
        /*000c*/ 	.byte	0x04, 0x11
        /*000e*/ 	.short	(.L_3 - .L_2)
	.align		4
.L_2:
        /*0010*/ 	.word	index@(_Z9aosKernelP7nodeAOS)
        /*0014*/ 	.word	0x00000000


	//----- nvinfo : EIATTR_REGCOUNT
	.align		4
.L_3:
        /*0018*/ 	.byte	0x04, 0x2f
        /*001a*/ 	.short	(.L_5 - .L_4)
	.align		4
.L_4:
        /*001c*/ 	.word	index@(_Z9soaKernelPiPdPc)
        /*0020*/ 	.word	0x0000000e


	//----- nvinfo : EIATTR_FRAME_SIZE
	.align		4
.L_5:
        /*0024*/ 	.byte	0x04, 0x11
        /*0026*/ 	.short	(.L_7 - .L_6)
	.align		4
.L_6:
        /*0028*/ 	.word	index@(_Z9soaKernelPiPdPc)
        /*002c*/ 	.word	0x00000000


	//----- nvinfo : EIATTR_MIN_STACK_SIZE
	.align		4
.L_7:
        /*0030*/ 	.byte	0x04, 0x12
        /*0032*/ 	.short	(.L_9 - .L_8)
	.align		4
.L_8:
        /*0034*/ 	.word	index@(_Z9soaKernelPiPdPc)
        /*0038*/ 	.word	0x00000000


	//----- nvinfo : EIATTR_MIN_STACK_SIZE
	.align		4
.L_9:
        /*003c*/ 	.byte	0x04, 0x12
        /*003e*/ 	.short	(.L_11 - .L_10)
	.align		4
.L_10:
        /*0040*/ 	.word	index@(_Z9aosKernelP7nodeAOS)
        /*0044*/ 	.word	0x00000000
.L_11:


//--------------------- .nv.compat                --------------------------
	.section	.nv.compat,"",@"SHT_CUDA_COMPAT_INFO"
	.align	4
        /*0000*/ 	.byte	0x02, 0x09, 0x00, 0x00, 0x02, 0x02, 0x01, 0x00, 0x02, 0x05, 0x05, 0x00, 0x03, 0x07, 0x01, 0x01
        /*0010*/ 	.byte	0x02, 0x03, 0x00, 0x00, 0x02, 0x06, 0x01, 0x00, 0x04, 0x0b, 0x08, 0x00, 0x01, 0x00, 0x00, 0x00
        /*0020*/ 	.byte	0x00, 0x00, 0x00, 0x00


//--------------------- .nv.info._Z9soaKernelPiPdPc --------------------------
	.section	.nv.info._Z9soaKernelPiPdPc,"",@"SHT_CUDA_INFO"
	.sectionflags	@""
	.align	4


	//----- nvinfo : EIATTR_CUDA_API_VERSION
	.align		4
        /*0000*/ 	.byte	0x04, 0x37
        /*0002*/ 	.short	(.L_13 - .L_12)
.L_12:
        /*0004*/ 	.word	0x00000082


	//----- nvinfo : EIATTR_KPARAM_INFO
	.align		4
.L_13:
        /*0008*/ 	.byte	0x04, 0x17
        /*000a*/ 	.short	(.L_15 - .L_14)
.L_14:
        /*000c*/ 	.word	0x00000000
        /*0010*/ 	.short	0x0002
        /*0012*/ 	.short	0x0010
        /*0014*/ 	.byte	0x00, 0xf5, 0x21, 0x00


	//----- nvinfo : EIATTR_KPARAM_INFO
	.align		4
.L_15:
        /*0018*/ 	.byte	0x04, 0x17
        /*001a*/ 	.short	(.L_17 - .L_16)
.L_16:
        /*001c*/ 	.word	0x00000000
        /*0020*/ 	.short	0x0001
        /*0022*/ 	.short	0x0008
        /*0024*/ 	.byte	0x00, 0xf5, 0x21, 0x00


	//----- nvinfo : EIATTR_KPARAM_INFO
	.align		4
.L_17:
        /*0028*/ 	.byte	0x04, 0x17
        /*002a*/ 	.short	(.L_19 - .L_18)
.L_18:
        /*002c*/ 	.word	0x00000000
        /*0030*/ 	.short	0x0000
        /*0032*/ 	.short	0x0000
        /*0034*/ 	.byte	0x00, 0xf5, 0x21, 0x00


	//----- nvinfo : EIATTR_SPARSE_MMA_MASK
	.align		4
.L_19:
        /*0038*/ 	.byte	0x03, 0x50
        /*003a*/ 	.short	0x0000


	//----- nvinfo : EIATTR_MAXREG_COUNT
	.align		4
        /*003c*/ 	.byte	0x03, 0x1b
        /*003e*/ 	.short	0x00ff


	//----- nvinfo : EIATTR_MERCURY_ISA_VERSION
	.align		4
        /*0040*/ 	.byte	0x03, 0x5f
        /*0042*/ 	.short	0x0101


	//----- nvinfo : EIATTR_VRC_CTA_INIT_COUNT
	.align		4
        /*0044*/ 	.byte	0x02, 0x4a
	.zero		1
	.zero		1


	//----- nvinfo : EIATTR_EXIT_INSTR_OFFSETS
	.align		4
        /*0048*/ 	.byte	0x04, 0x1c
        /*004a*/ 	.short	(.L_21 - .L_20)


	//   ....[0]....
.L_20:
        /*004c*/ 	.word	0x00000130


	//----- nvinfo : EIATTR_CBANK_PARAM_SIZE
	.align		4
.L_21:
        /*0050*/ 	.byte	0x03, 0x19
        /*0052*/ 	.short	0x0018


	//----- nvinfo : EIATTR_PARAM_CBANK
	.align		4
        /*0054*/ 	.byte	0x04, 0x0a
        /*0056*/ 	.short	(.L_23 - .L_22)
	.align		4
.L_22:
        /*0058*/ 	.word	index@(.nv.constant0._Z9soaKernelPiPdPc)
        /*005c*/ 	.short	0x0380
        /*005e*/ 	.short	0x0018


	//----- nvinfo : EIATTR_SW_WAR
	.align		4
.L_23:
        /*0060*/ 	.byte	0x04, 0x36
        /*0062*/ 	.short	(.L_25 - .L_24)
.L_24:
        /*0064*/ 	.word	0x00000008
.L_25:


//--------------------- .nv.info._Z9aosKernelP7nodeAOS --------------------------
	.section	.nv.info._Z9aosKernelP7nodeAOS,"",@"SHT_CUDA_INFO"
	.sectionflags	@""
	.align	4


	//----- nvinfo : EIATTR_CUDA_API_VERSION
	.align		4
        /*0000*/ 	.byte	0x04, 0x37
        /*0002*/ 	.short	(.L_27 - .L_26)
.L_26:
        /*0004*/ 	.word	0x00000082


	//----- nvinfo : EIATTR_KPARAM_INFO
	.align		4
.L_27:
        /*0008*/ 	.byte	0x04, 0x17
        /*000a*/ 	.short	(.L_29 - .L_28)
.L_28:
        /*000c*/ 	.word	0x00000000
        /*0010*/ 	.short	0x0000
        /*0012*/ 	.short	0x0000
        /*0014*/ 	.byte	0x00, 0xf5, 0x21, 0x00


	//----- nvinfo : EIATTR_SPARSE_MMA_MASK
	.align		4
.L_29:
        /*0018*/ 	.byte	0x03, 0x50
        /*001a*/ 	.short	0x0000


	//----- nvinfo : EIATTR_MAXREG_COUNT
	.align		4
        /*001c*/ 	.byte	0x03, 0x1b
        /*001e*/ 	.short	0x00ff


	//----- nvinfo : EIATTR_MERCURY_ISA_VERSION
	.align		4
        /*0020*/ 	.byte	0x03, 0x5f
        /*0022*/ 	.short	0x0101


	//----- nvinfo : EIATTR_VRC_CTA_INIT_COUNT
	.align		4
        /*0024*/ 	.byte	0x02, 0x4a
	.zero		1
	.zero		1


	//----- nvinfo : EIATTR_EXIT_INSTR_OFFSETS
	.align		4
        /*0028*/ 	.byte	0x04, 0x1c
        /*002a*/ 	.short	(.L_31 - .L_30)


	//   ....[0]....
.L_30:
        /*002c*/ 	.word	0x00000100


	//----- nvinfo : EIATTR_CBANK_PARAM_SIZE
	.align		4
.L_31:
        /*0030*/ 	.byte	0x03, 0x19
        /*0032*/ 	.short	0x0008


	//----- nvinfo : EIATTR_PARAM_CBANK
	.align		4
        /*0034*/ 	.byte	0x04, 0x0a
        /*0036*/ 	.short	(.L_33 - .L_32)
	.align		4
.L_32:
        /*0038*/ 	.word	index@(.nv.constant0._Z9aosKernelP7nodeAOS)
        /*003c*/ 	.short	0x0380
        /*003e*/ 	.short	0x0008


	//----- nvinfo : EIATTR_SW_WAR
	.align		4
.L_33:
        /*0040*/ 	.byte	0x04, 0x36
        /*0042*/ 	.short	(.L_35 - .L_34)
.L_34:
        /*0044*/ 	.word	0x00000008
.L_35:


//--------------------- .nv.callgraph             --------------------------
	.section	.nv.callgraph,"",@"SHT_CUDA_CALLGRAPH"
	.align	4
	.sectionentsize	8
	.align		4
        /*0000*/ 	.word	0x00000000
	.align		4
        /*0004*/ 	.word	0xffffffff
	.align		4
        /*0008*/ 	.word	0x00000000
	.align		4
        /*000c*/ 	.word	0xfffffffe
	.align		4
        /*0010*/ 	.word	0x00000000
	.align		4
        /*0014*/ 	.word	0xfffffffd
	.align		4
        /*0018*/ 	.word	0x00000000
	.align		4
        /*001c*/ 	.word	0xfffffffc


//--------------------- .text._Z9soaKernelPiPdPc  --------------------------
	.section	.text._Z9soaKernelPiPdPc,"ax",@progbits
	.align	128
        .global         _Z9soaKernelPiPdPc
        .type           _Z9soaKernelPiPdPc,@function
        .size           _Z9soaKernelPiPdPc,(.L_x_2 - _Z9soaKernelPiPdPc)
        .other          _Z9soaKernelPiPdPc,@"STO_CUDA_ENTRY STV_DEFAULT"
_Z9soaKernelPiPdPc:
.text._Z9soaKernelPiPdPc:
[----:B------:R-:W-:Y:S01]  /*0000*/  LDC R1, c[0x0][0x37c] ;  /* 0x0000df00ff017b82 */ /* 0x000fe20000000800 */
[----:B------:R-:W0:Y:S07]  /*0010*/  S2R R0, SR_TID.X ;  /* 0x0000000000007919 */ /* 0x000e2e0000002100 */
[----:B------:R-:W0:Y:S01]  /*0020*/  S2UR UR6, SR_CTAID.X ;  /* 0x00000000000679c3 */ /* 0x000e220000002500 */
[----:B------:R-:W1:Y:S01]  /*0030*/  LDCU.64 UR8, c[0x0][0x390] ;  /* 0x00007200ff0877ac */ /* 0x000e620008000a00 */
[----:B------:R-:W-:Y:S01]  /*0040*/  HFMA2 R9, -RZ, RZ, 1.9853515625, -0.0027332305908203125 ;  /* 0x3ff19999ff097431 */ /* 0x000fe200000001ff */
[----:B------:R-:W-:Y:S01]  /*0050*/  MOV R8, 0x9999999a ;  /* 0x9999999a00087802 */ /* 0x000fe20000000f00 */
[----:B------:R-:W2:Y:S04]  /*0060*/  LDCU.64 UR4, c[0x0][0x358] ;  /* 0x00006b00ff0477ac */ /* 0x000ea80008000a00 */
[----:B------:R-:W0:Y:S08]  /*0070*/  LDC R11, c[0x0][0x360] ;  /* 0x0000d800ff0b7b82 */ /* 0x000e300000000800 */
[----:B------:R-:W3:Y:S08]  /*0080*/  LDC.64 R2, c[0x0][0x380] ;  /* 0x0000e000ff027b82 */ /* 0x000ef00000000a00 */
[----:B------:R-:W4:Y:S01]  /*0090*/  LDC.64 R4, c[0x0][0x388] ;  /* 0x0000e200ff047b82 */ /* 0x000f220000000a00 */
[----:B0-----:R-:W-:-:S02]  /*00a0*/  IMAD R11, R11, UR6, R0 ;  /* 0x000000060b0b7c24 */ /* 0x001fc4000f8e0200 */
[----:B------:R-:W-:-:S03]  /*00b0*/  HFMA2 R0, -RZ, RZ, 0, 5.900859832763671875e-06 ;  /* 0x00000063ff007431 */ /* 0x000fc600000001ff */
[C---:B-1----:R-:W-:Y:S01]  /*00c0*/  IADD3 R6, P0, PT, R11.reuse, UR8, RZ ;  /* 0x000000080b067c10 */ /* 0x042fe2000ff1e0ff */
[----:B---3--:R-:W-:-:S03]  /*00d0*/  IMAD.WIDE.U32 R2, R11, 0x4, R2 ;  /* 0x000000040b027825 */ /* 0x008fc600078e0002 */
[----:B------:R-:W-:Y:S02]  /*00e0*/  IADD3.X R7, PT, PT, RZ, UR9, RZ, P0, !PT ;  /* 0x00000009ff077c10 */ /* 0x000fe400087fe4ff */
[----:B--2---:R-:W-:Y:S01]  /*00f0*/  STG.E desc[UR4][R2.64], R11 ;  /* 0x0000000b02007986 */ /* 0x004fe2000c101904 */
[----:B----4-:R-:W-:-:S05]  /*0100*/  IMAD.WIDE.U32 R4, R11, 0x8, R4 ;  /* 0x000000080b047825 */ /* 0x010fca00078e0004 */
[----:B------:R-:W-:Y:S04]  /*0110*/  STG.E.64 desc[UR4][R4.64], R8 ;  /* 0x0000000804007986 */ /* 0x000fe8000c101b04 */
[----:B------:R-:W-:Y:S01]  /*0120*/  STG.E.U8 desc[UR4][R6.64], R0 ;  /* 0x0000000006007986 */ /* 0x000fe2000c101104 */
[----:B------:R-:W-:Y:S05]  /*0130*/  EXIT ;  /* 0x000000000000794d */ /* 0x000fea0003800000 */
.L_x_0:
[----:B------:R-:W-:-:S00]  /*0140*/  BRA `(.L_x_0) ;  /* 0xfffffffc00fc7947 */ /* 0x000fc0000383ffff */
[----:B------:R-:W-:-:S00]  /*0150*/  NOP ;  /* 0x0000000000007918 */ /* 0x000fc00000000000 */
        /* <DEDUP_REMOVED lines=10> */
.L_x_2:


//--------------------- .text._Z9aosKernelP7nodeAOS --------------------------
	.section	.text._Z9aosKernelP7nodeAOS,"ax",@progbits
	.align	128
        .global         _Z9aosKernelP7nodeAOS
        .type           _Z9aosKernelP7nodeAOS,@function
        .size           _Z9aosKernelP7nodeAOS,(.L_x_3 - _Z9aosKernelP7nodeAOS)
        .other          _Z9aosKernelP7nodeAOS,@"STO_CUDA_ENTRY STV_DEFAULT"
_Z9aosKernelP7nodeAOS:
.text._Z9aosKernelP7nodeAOS:
[----:B------:R-:W-:Y:S01]  /*0000*/  LDC R1, c[0x0][0x37c] ;  /* 0x0000df00ff017b82 */ /* 0x000fe20000000800 */
[----:B------:R-:W0:Y:S07]  /*0010*/  S2R R0, SR_TID.X ;  /* 0x0000000000007919 */ /* 0x000e2e0000002100 */
[----:B------:R-:W0:Y:S01]  /*0020*/  S2UR UR4, SR_CTAID.X ;  /* 0x00000000000479c3 */ /* 0x000e220000002500 */
[----:B------:R-:W-:Y:S01]  /*0030*/  UMOV UR6, 0x9999999a ;  /* 0x9999999a00067882 */ /* 0x000fe20000000000 */
[----:B------:R-:W-:-:S06]  /*0040*/  UMOV UR7, 0x3ff19999 ;  /* 0x3ff1999900077882 */ /* 0x000fcc0000000000 */
[----:B------:R-:W0:Y:S08]  /*0050*/  LDC R7, c[0x0][0x360] ;  /* 0x0000d800ff077b82 */ /* 0x000e300000000800 */
[----:B------:R-:W1:Y:S01]  /*0060*/  LDC.64 R2, c[0x0][0x380] ;  /* 0x0000e000ff027b82 */ /* 0x000e620000000a00 */
[----:B0-----:R-:W-:Y:S01]  /*0070*/  IMAD R7, R7, UR4, R0 ;  /* 0x0000000407077c24 */ /* 0x001fe2000f8e0200 */
[----:B------:R-:W0:Y:S01]  /*0080*/  LDCU.64 UR4, c[0x0][0x358] ;  /* 0x00006b00ff0477ac */ /* 0x000e220008000a00 */
[----:B------:R-:W-:-:S02]  /*0090*/  HFMA2 R0, -RZ, RZ, 0, 5.900859832763671875e-06 ;  /* 0x00000063ff007431 */ /* 0x000fc400000001ff */
[----:B------:R-:W2:Y:S01]  /*00a0*/  I2F.F64.U32 R4, R7 ;  /* 0x0000000700047312 */ /* 0x000ea20000201800 */
[----:B-1----:R-:W-:Y:S01]  /*00b0*/  IMAD.WIDE.U32 R2, R7, 0x18, R2 ;  /* 0x0000001807027825 */ /* 0x002fe200078e0002 */
[----:B--2---:R-:W-:-:S04]  /*00c0*/  DMUL R4, R4, UR6 ;  /* 0x0000000604047c28 */ /* 0x004fc80008000000 */
[----:B0-----:R-:W-:Y:S04]  /*00d0*/  STG.E desc[UR4][R2.64], R7 ;  /* 0x0000000702007986 */ /* 0x001fe8000c101904 */
[----:B------:R-:W-:Y:S04]  /*00e0*/  STG.E.U8 desc[UR4][R2.64+0x10], R0 ;  /* 0x0000100002007986 */ /* 0x000fe8000c101104 */
[----:B------:R-:W-:Y:S01]  /*00f0*/  STG.E.64 desc[UR4][R2.64+0x8], R4 ;  /* 0x0000080402007986 */ /* 0x000fe2000c101b04 */
[----:B------:R-:W-:Y:S05]  /*0100*/  EXIT ;  /* 0x000000000000794d */ /* 0x000fea0003800000 */
.L_x_1:
        /* <DEDUP_REMOVED lines=15> */
.L_x_3:


//--------------------- .nv.shared.reserved.0     --------------------------
	.section	.nv.shared.reserved.0,"aw",@nobits
	.weak		__nv_reservedSMEM_offset_0_alias
	.size		__nv_reservedSMEM_offset_0_alias, 0, 64
	.other		__nv_reservedSMEM_offset_0_alias,@"STO_CUDA_RESERVED_SHARED STV_DEFAULT"
__nv_reservedSMEM_offset_0_alias:
	.zero		0
	.zero		64


//--------------------- .nv.constant0._Z9soaKernelPiPdPc --------------------------
	.section	.nv.constant0._Z9soaKernelPiPdPc,"a",@progbits
	.sectionflags	@""
	.align	4
.nv.constant0._Z9soaKernelPiPdPc:
	.zero		920


//--------------------- .nv.constant0._Z9aosKernelP7nodeAOS --------------------------
	.section	.nv.constant0._Z9aosKernelP7nodeAOS,"a",@progbits
	.sectionflags	@""
	.align	4
.nv.constant0._Z9aosKernelP7nodeAOS:
	.zero		904


//--------------------- SYMBOLS --------------------------

	.type		.nv.reservedSmem.offset0,@object
	.size		.nv.reservedSmem.offset0,0x4
